//
// Generated by NVIDIA NVVM Compiler
//
// Compiler Build ID: CL-36424714
// Cuda compilation tools, release 13.0, V13.0.88
// Based on NVVM 20.0.0
//

.version 9.0
.target sm_100
.address_size 64

	// .globl	_Z10sumVectorsPiS_S_i

.visible .entry _Z10sumVectorsPiS_S_i(
	.param .u64 .ptr .align 1 _Z10sumVectorsPiS_S_i_param_0,
	.param .u64 .ptr .align 1 _Z10sumVectorsPiS_S_i_param_1,
	.param .u64 .ptr .align 1 _Z10sumVectorsPiS_S_i_param_2,
	.param .u32 _Z10sumVectorsPiS_S_i_param_3
)
{
	.reg .pred 	%p<2>;
	.reg .b32 	%r<21>;
	.reg .b64 	%rd<11>;

	ld.param.u64 	%rd1, [_Z10sumVectorsPiS_S_i_param_0];
	ld.param.u64 	%rd2, [_Z10sumVectorsPiS_S_i_param_1];
	ld.param.u64 	%rd3, [_Z10sumVectorsPiS_S_i_param_2];
	ld.param.u32 	%r2, [_Z10sumVectorsPiS_S_i_param_3];
	mov.u32 	%r3, %tid.x;
	mov.u32 	%r4, %ctaid.x;
	mov.u32 	%r5, %ntid.x;
	mov.u32 	%r6, %tid.y;
	mov.u32 	%r7, %ctaid.y;
	mov.u32 	%r8, %ntid.y;
	mov.u32 	%r9, %tid.z;
	mov.u32 	%r10, %ctaid.z;
	mov.u32 	%r11, %ntid.z;
	mad.lo.s32 	%r12, %r10, %r11, %r9;
	mov.u32 	%r13, %nctaid.x;
	mov.u32 	%r14, %nctaid.y;
	mad.lo.s32 	%r15, %r12, %r14, %r7;
	mad.lo.s32 	%r16, %r15, %r8, %r6;
	mad.lo.s32 	%r17, %r16, %r13, %r4;
	mad.lo.s32 	%r1, %r17, %r5, %r3;
	setp.ge.s32 	%p1, %r1, %r2;
	@%p1 bra 	$L__BB0_2;
	cvta.to.global.u64 	%rd4, %rd1;
	cvta.to.global.u64 	%rd5, %rd2;
	cvta.to.global.u64 	%rd6, %rd3;
	mul.wide.s32 	%rd7, %r1, 4;
	add.s64 	%rd8, %rd4, %rd7;
	ld.global.u32 	%r18, [%rd8];
	add.s64 	%rd9, %rd5, %rd7;
	ld.global.u32 	%r19, [%rd9];
	add.s32 	%r20, %r19, %r18;
	add.s64 	%rd10, %rd6, %rd7;
	st.global.u32 	[%rd10], %r20;
$L__BB0_2:
	ret;

}


// ===== COMPILED SASS (sm_100) =====

	.target	sm_100

	.elftype	@"ET_EXEC"


//--------------------- .note.nv.tkinfo           --------------------------
	.section	.note.nv.tkinfo,"",@"SHT_NOTE"
	.sectionflags	@"SHF_NOTE_NV_TKINFO"
	.tkinfo
        /*0018*/ 	.word	0x00000002
        /*0030*/ 	.string	""
        /*0030*/ 	.string	"ptxas"
        /*0030*/ 	.string	"Cuda compilation tools, release 13.0, V13.0.88"
        /*0030*/ 	.string	"Build cuda_13.0.r13.0/compiler.36424714_0"
        /*0030*/ 	.string	"-arch sm_100 -m 64 "



//--------------------- .note.nv.cuinfo           --------------------------
	.section	.note.nv.cuinfo,"",@"SHT_NOTE"
	.sectionflags	@"SHF_NOTE_NV_CUINFO"
        /*0018*/ 	.short	0x0002
        /*001a*/ 	.short	0x0064
        /*001c*/ 	.short	0x0082
	.zero		2


//--------------------- .nv.info                  --------------------------
	.section	.nv.info,"",@"SHT_CUDA_INFO"
	.align	4


	//----- nvinfo : EIATTR_REGCOUNT
	.align		4
        /*0000*/ 	.byte	0x04, 0x2f
        /*0002*/ 	.short	(.L_1 - .L_0)
	.align		4
.L_0:
        /*0004*/ 	.word	index@(_Z10sumVectorsPiS_S_i)
        /*0008*/ 	.word	0x0000000e


	//----- nvinfo : EIATTR_FRAME_SIZE
	.align		4
.L_1:
        /*000c*/ 	.byte	0x04, 0x11
        /*000e*/ 	.short	(.L_3 - .L_2)
	.align		4
.L_2:
        /*0010*/ 	.word	index@(_Z10sumVectorsPiS_S_i)
        /*0014*/ 	.word	0x00000000


	//----- nvinfo : EIATTR_MIN_STACK_SIZE
	.align		4
.L_3:
        /*0018*/ 	.byte	0x04, 0x12
        /*001a*/ 	.short	(.L_5 - .L_4)
	.align		4
.L_4:
        /*001c*/ 	.word	index@(_Z10sumVectorsPiS_S_i)
        /*0020*/ 	.word	0x00000000
.L_5:


//--------------------- .nv.compat                --------------------------
	.section	.nv.compat,"",@"SHT_CUDA_COMPAT_INFO"
	.align	4
        /*0000*/ 	.byte	0x02, 0x09, 0x00, 0x00, 0x02, 0x02, 0x01, 0x00, 0x02, 0x05, 0x05, 0x00, 0x03, 0x07, 0x01, 0x01
        /*0010*/ 	.byte	0x02, 0x03, 0x00, 0x00, 0x02, 0x06, 0x01, 0x00, 0x04, 0x0b, 0x08, 0x00, 0x09, 0x00, 0x00, 0x00
        /*0020*/ 	.byte	0x00, 0x00, 0x00, 0x00


//--------------------- .nv.info._Z10sumVectorsPiS_S_i --------------------------
	.section	.nv.info._Z10sumVectorsPiS_S_i,"",@"SHT_CUDA_INFO"
	.sectionflags	@""
	.align	4


	//----- nvinfo : EIATTR_CUDA_API_VERSION
	.align		4
        /*0000*/ 	.byte	0x04, 0x37
        /*0002*/ 	.short	(.L_7 - .L_6)
.L_6:
        /*0004*/ 	.word	0x00000082


	//----- nvinfo : EIATTR_KPARAM_INFO
	.align		4
.L_7:
        /*0008*/ 	.byte	0x04, 0x17
        /*000a*/ 	.short	(.L_9 - .L_8)
.L_8:
        /*000c*/ 	.word	0x00000000
        /*0010*/ 	.short	0x0003
        /*0012*/ 	.short	0x0018
        /*0014*/ 	.byte	0x00, 0xf0, 0x11, 0x00


	//----- nvinfo : EIATTR_KPARAM_INFO
	.align		4
.L_9:
        /*0018*/ 	.byte	0x04, 0x17
        /*001a*/ 	.short	(.L_11 - .L_10)
.L_10:
        /*001c*/ 	.word	0x00000000
        /*0020*/ 	.short	0x0002
        /*0022*/ 	.short	0x0010
        /*0024*/ 	.byte	0x00, 0xf5, 0x21, 0x00


	//----- nvinfo : EIATTR_KPARAM_INFO
	.align		4
.L_11:
        /*0028*/ 	.byte	0x04, 0x17
        /*002a*/ 	.short	(.L_13 - .L_12)
.L_12:
        /*002c*/ 	.word	0x00000000
        /*0030*/ 	.short	0x0001
        /*0032*/ 	.short	0x0008
        /*0034*/ 	.byte	0x00, 0xf5, 0x21, 0x00


	//----- nvinfo : EIATTR_KPARAM_INFO
	.align		4
.L_13:
        /*0038*/ 	.byte	0x04, 0x17
        /*003a*/ 	.short	(.L_15 - .L_14)
.L_14:
        /*003c*/ 	.word	0x00000000
        /*0040*/ 	.short	0x0000
        /*0042*/ 	.short	0x0000
        /*0044*/ 	.byte	0x00, 0xf5, 0x21, 0x00


	//----- nvinfo : EIATTR_SPARSE_MMA_MASK
	.align		4
.L_15:
        /*0048*/ 	.byte	0x03, 0x50
        /*004a*/ 	.short	0x0000


	//----- nvinfo : EIATTR_MAXREG_COUNT
	.align		4
        /*004c*/ 	.byte	0x03, 0x1b
        /*004e*/ 	.short	0x00ff


	//----- nvinfo : EIATTR_MERCURY_ISA_VERSION
	.align		4
        /*0050*/ 	.byte	0x03, 0x5f
        /*0052*/ 	.short	0x0101


	//----- nvinfo : EIATTR_VRC_CTA_INIT_COUNT
	.align		4
        /*0054*/ 	.byte	0x02, 0x4a
	.zero		1
	.zero		1


	//----- nvinfo : EIATTR_EXIT_INSTR_OFFSETS
	.align		4
        /*0058*/ 	.byte	0x04, 0x1c
        /*005a*/ 	.short	(.L_17 - .L_16)


	//   ....[0]....
.L_16:
        /*005c*/ 	.word	0x00000130


	//   ....[1]....
        /*0060*/ 	.word	0x000001f0


	//----- nvinfo : EIATTR_CBANK_PARAM_SIZE
	.align		4
.L_17:
        /*0064*/ 	.byte	0x03, 0x19
        /*0066*/ 	.short	0x001c


	//----- nvinfo : EIATTR_PARAM_CBANK
	.align		4
        /*0068*/ 	.byte	0x04, 0x0a
        /*006a*/ 	.short	(.L_19 - .L_18)
	.align		4
.L_18:
        /*006c*/ 	.word	index@(.nv.constant0._Z10sumVectorsPiS_S_i)
        /*0070*/ 	.short	0x0380
        /*0072*/ 	.short	0x001c


	//----- nvinfo : EIATTR_SW_WAR
	.align		4
.L_19:
        /*0074*/ 	.byte	0x04, 0x36
        /*0076*/ 	.short	(.L_21 - .L_20)
.L_20:
        /*0078*/ 	.word	0x00000008
.L_21:


//--------------------- .nv.callgraph             --------------------------
	.section	.nv.callgraph,"",@"SHT_CUDA_CALLGRAPH"
	.align	4
	.sectionentsize	8
	.align		4
        /*0000*/ 	.word	0x00000000
	.align		4
        /*0004*/ 	.word	0xffffffff
	.align		4
        /*0008*/ 	.word	0x00000000
	.align		4
        /*000c*/ 	.word	0xfffffffe
	.align		4
        /*0010*/ 	.word	0x00000000
	.align		4
        /*0014*/ 	.word	0xfffffffd
	.align		4
        /*0018*/ 	.word	0x00000000
	.align		4
        /*001c*/ 	.word	0xfffffffc


//--------------------- .text._Z10sumVectorsPiS_S_i --------------------------
	.section	.text._Z10sumVectorsPiS_S_i,"ax",@progbits
	.align	128
        .global         _Z10sumVectorsPiS_S_i
        .type           _Z10sumVectorsPiS_S_i,@function
        .size           _Z10sumVectorsPiS_S_i,(.L_x_1 - _Z10sumVectorsPiS_S_i)
        .other          _Z10sumVectorsPiS_S_i,@"STO_CUDA_ENTRY STV_DEFAULT"
_Z10sumVectorsPiS_S_i:
.text._Z10sumVectorsPiS_S_i:
[----:B------:R-:W-:Y:S01]  /*0000*/  LDC R1, c[0x0][0x37c] ;  /* 0x0000df00ff017b82 */ /* 0x000fe20000000800 */
[----:B------:R-:W0:Y:S01]  /*0010*/  S2R R0, SR_TID.Z ;  /* 0x0000000000007919 */ /* 0x000e220000002300 */
[----:B------:R-:W1:Y:S06]  /*0020*/  LDCU UR5, c[0x0][0x360] ;  /* 0x00006c00ff0577ac */ /* 0x000e6c0008000800 */
[----:B------:R-:W0:Y:S01]  /*0030*/  S2UR UR8, SR_CTAID.Z ;  /* 0x00000000000879c3 */ /* 0x000e220000002700 */
[----:B------:R-:W2:Y:S01]  /*0040*/  S2R R3, SR_TID.Y ;  /* 0x0000000000037919 */ /* 0x000ea20000002200 */
[----:B------:R-:W2:Y:S01]  /*0050*/  LDCU UR7, c[0x0][0x364] ;  /* 0x00006c80ff0777ac */ /* 0x000ea20008000800 */
[----:B------:R-:W1:Y:S05]  /*0060*/  S2R R9, SR_TID.X ;  /* 0x0000000000097919 */ /* 0x000e6a0000002100 */
[----:B------:R-:W0:Y:S08]  /*0070*/  LDC R5, c[0x0][0x368] ;  /* 0x0000da00ff057b82 */ /* 0x000e300000000800 */
[----:B------:R-:W3:Y:S08]  /*0080*/  LDC R7, c[0x0][0x370] ;  /* 0x0000dc00ff077b82 */ /* 0x000ef00000000800 */
[----:B------:R-:W4:Y:S08]  /*0090*/  S2UR UR6, SR_CTAID.Y ;  /* 0x00000000000679c3 */ /* 0x000f300000002600 */
[----:B------:R-:W4:Y:S01]  /*00a0*/  LDC R11, c[0x0][0x374] ;  /* 0x0000dd00ff0b7b82 */ /* 0x000f220000000800 */
[----:B0-----:R-:W-:Y:S01]  /*00b0*/  IMAD R0, R5, UR8, R0 ;  /* 0x0000000805007c24 */ /* 0x001fe2000f8e0200 */
[----:B------:R-:W0:Y:S06]  /*00c0*/  LDCU UR8, c[0x0][0x398] ;  /* 0x00007300ff0877ac */ /* 0x000e2c0008000800 */
[----:B------:R-:W3:Y:S01]  /*00d0*/  S2UR UR4, SR_CTAID.X ;  /* 0x00000000000479c3 */ /* 0x000ee20000002500 */
[----:B----4-:R-:W-:-:S04]  /*00e0*/  IMAD R0, R0, R11, UR6 ;  /* 0x0000000600007e24 */ /* 0x010fc8000f8e020b */
[----:B--2---:R-:W-:-:S04]  /*00f0*/  IMAD R0, R0, UR7, R3 ;  /* 0x0000000700007c24 */ /* 0x004fc8000f8e0203 */
[----:B---3--:R-:W-:-:S04]  /*0100*/  IMAD R0, R0, R7, UR4 ;  /* 0x0000000400007e24 */ /* 0x008fc8000f8e0207 */
[----:B-1----:R-:W-:-:S05]  /*0110*/  IMAD R9, R0, UR5, R9 ;  /* 0x0000000500097c24 */ /* 0x002fca000f8e0209 */
[----:B0-----:R-:W-:-:S13]  /*0120*/  ISETP.GE.AND P0, PT, R9, UR8, PT ;  /* 0x0000000809007c0c */ /* 0x001fda000bf06270 */
[----:B------:R-:W-:Y:S05]  /*0130*/  @P0 EXIT ;  /* 0x000000000000094d */ /* 0x000fea0003800000 */
[----:B------:R-:W0:Y:S01]  /*0140*/  LDC.64 R2, c[0x0][0x380] ;  /* 0x0000e000ff027b82 */ /* 0x000e220000000a00 */
[----:B------:R-:W1:Y:S07]  /*0150*/  LDCU.64 UR4, c[0x0][0x358] ;  /* 0x00006b00ff0477ac */ /* 0x000e6e0008000a00 */
[----:B------:R-:W2:Y:S08]  /*0160*/  LDC.64 R4, c[0x0][0x388] ;  /* 0x0000e200ff047b82 */ /* 0x000eb00000000a00 */
[----:B------:R-:W3:Y:S01]  /*0170*/  LDC.64 R6, c[0x0][0x390] ;  /* 0x0000e400ff067b82 */ /* 0x000ee20000000a00 */
[----:B0-----:R-:W-:-:S06]  /*0180*/  IMAD.WIDE R2, R9, 0x4, R2 ;  /* 0x0000000409027825 */ /* 0x001fcc00078e0202 */
[----:B-1----:R-:W4:Y:S01]  /*0190*/  LDG.E R2, desc[UR4][R2.64] ;  /* 0x0000000402027981 */ /* 0x002f22000c1e1900 */
[----:B--2---:R-:W-:-:S06]  /*01a0*/  IMAD.WIDE R4, R9, 0x4, R4 ;  /* 0x0000000409047825 */ /* 0x004fcc00078e0204 */
[----:B------:R-:W4:Y:S01]  /*01b0*/  LDG.E R5, desc[UR4][R4.64] ;  /* 0x0000000404057981 */ /* 0x000f22000c1e1900 */
[----:B---3--:R-:W-:Y:S01]  /*01c0*/  IMAD.WIDE R6, R9, 0x4, R6 ;  /* 0x0000000409067825 */ /* 0x008fe200078e0206 */
[----:B----4-:R-:W-:-:S05]  /*01d0*/  IADD3 R9, PT, PT, R2, R5, RZ ;  /* 0x0000000502097210 */ /* 0x010fca0007ffe0ff */
[----:B------:R-:W-:Y:S01]  /*01e0*/  STG.E desc[UR4][R6.64], R9 ;  /* 0x0000000906007986 */ /* 0x000fe2000c101904 */
[----:B------:R-:W-:Y:S05]  /*01f0*/  EXIT ;  /* 0x000000000000794d */ /* 0x000fea0003800000 */
.L_x_0:
[----:B------:R-:W-:-:S00]  /*0200*/  BRA `(.L_x_0) ;  /* 0xfffffffc00fc7947 */ /* 0x000fc0000383ffff */
[----:B------:R-:W-:-:S00]  /*0210*/  NOP ;  /* 0x0000000000007918 */ /* 0x000fc00000000000 */
        /* <DEDUP_REMOVED lines=14> */
.L_x_1:


//--------------------- .nv.shared.reserved.0     --------------------------
	.section	.nv.shared.reserved.0,"aw",@nobits
	.weak		__nv_reservedSMEM_offset_0_alias
	.size		__nv_reservedSMEM_offset_0_alias, 0, 64
	.other		__nv_reservedSMEM_offset_0_alias,@"STO_CUDA_RESERVED_SHARED STV_DEFAULT"
__nv_reservedSMEM_offset_0_alias:
	.zero		0
	.zero		64


//--------------------- .nv.constant0._Z10sumVectorsPiS_S_i --------------------------
	.section	.nv.constant0._Z10sumVectorsPiS_S_i,"a",@progbits
	.sectionflags	@""
	.align	4
.nv.constant0._Z10sumVectorsPiS_S_i:
	.zero		924


//--------------------- SYMBOLS --------------------------

	.type		.nv.reservedSmem.offset0,@object
	.size		.nv.reservedSmem.offset0,0x4
